	.headerflags	@"EF_CUDA_TEXMODE_UNIFIED EF_CUDA_64BIT_ADDRESS EF_CUDA_ACCELERATORS EF_CUDA_SM90 EF_CUDA_VIRTUAL_SM(EF_CUDA_SM90)"
	.elftype	@"ET_EXEC"


//--------------------- .nv.info                  --------------------------
	.section	.nv.info,"",@"SHT_CUDA_INFO"
	.align	4


	//----- nvinfo : EIATTR_REGCOUNT
	.align		4
        /*0000*/ 	.byte	0x04, 0x2f
        /*0002*/ 	.short	(.L_1 - .L_0)
	.align		4
.L_0:
        /*0004*/ 	.word	index@(triton_red_fused__to_copy_add_div_mul_pow_sum_4)
        /*0008*/ 	.word	0x00000028


	//----- nvinfo : EIATTR_MIN_STACK_SIZE
	.align		4
.L_1:
        /*000c*/ 	.byte	0x04, 0x12
        /*000e*/ 	.short	(.L_3 - .L_2)
	.align		4
.L_2:
        /*0010*/ 	.word	index@(triton_red_fused__to_copy_add_div_mul_pow_sum_4)
        /*0014*/ 	.word	0x00000000


	//----- nvinfo : EIATTR_FRAME_SIZE
	.align		4
.L_3:
        /*0018*/ 	.byte	0x04, 0x11
        /*001a*/ 	.short	(.L_5 - .L_4)
	.align		4
.L_4:
        /*001c*/ 	.word	index@(triton_red_fused__to_copy_add_div_mul_pow_sum_4)
        /*0020*/ 	.word	0x00000000


	//----- nvinfo : EIATTR_MIN_STACK_SIZE
	.align		4
.L_5:
        /*0024*/ 	.byte	0x04, 0x12
        /*0026*/ 	.short	(.L_7 - .L_6)
	.align		4
.L_6:
        /*0028*/ 	.word	index@(triton_red_fused__to_copy_add_div_mul_pow_sum_4)
        /*002c*/ 	.word	0x00000000
.L_7:


//--------------------- .nv.info.triton_red_fused__to_copy_add_div_mul_pow_sum_4 --------------------------
	.section	.nv.info.triton_red_fused__to_copy_add_div_mul_pow_sum_4,"",@"SHT_CUDA_INFO"
	.sectionflags	@""
	.align	4


	//----- nvinfo : EIATTR_CUDA_API_VERSION
	.align		4
        /*0000*/ 	.byte	0x04, 0x37
        /*0002*/ 	.short	(.L_9 - .L_8)
.L_8:
        /*0004*/ 	.word	0x0000007c


	//----- nvinfo : EIATTR_KPARAM_INFO
	.align		4
.L_9:
        /*0008*/ 	.byte	0x04, 0x17
        /*000a*/ 	.short	(.L_11 - .L_10)
.L_10:
        /*000c*/ 	.word	0x00000000
        /*0010*/ 	.short	0x0008
        /*0012*/ 	.short	0x0038
        /*0014*/ 	.byte	0x00, 0xf4, 0x21, 0x00


	//----- nvinfo : EIATTR_KPARAM_INFO
	.align		4
.L_11:
        /*0018*/ 	.byte	0x04, 0x17
        /*001a*/ 	.short	(.L_13 - .L_12)
.L_12:
        /*001c*/ 	.word	0x00000000
        /*0020*/ 	.short	0x0007
        /*0022*/ 	.short	0x0034
        /*0024*/ 	.byte	0x00, 0xf0, 0x11, 0x00


	//----- nvinfo : EIATTR_KPARAM_INFO
	.align		4
.L_13:
        /*0028*/ 	.byte	0x04, 0x17
        /*002a*/ 	.short	(.L_15 - .L_14)
.L_14:
        /*002c*/ 	.word	0x00000000
        /*0030*/ 	.short	0x0006
        /*0032*/ 	.short	0x0030
        /*0034*/ 	.byte	0x00, 0xf0, 0x11, 0x00


	//----- nvinfo : EIATTR_KPARAM_INFO
	.align		4
.L_15:
        /*0038*/ 	.byte	0x04, 0x17
        /*003a*/ 	.short	(.L_17 - .L_16)
.L_16:
        /*003c*/ 	.word	0x00000000
        /*0040*/ 	.short	0x0005
        /*0042*/ 	.short	0x0028
        /*0044*/ 	.byte	0x00, 0xf4, 0x21, 0x00


	//----- nvinfo : EIATTR_KPARAM_INFO
	.align		4
.L_17:
        /*0048*/ 	.byte	0x04, 0x17
        /*004a*/ 	.short	(.L_19 - .L_18)
.L_18:
        /*004c*/ 	.word	0x00000000
        /*0050*/ 	.short	0x0004
        /*0052*/ 	.short	0x0020
        /*0054*/ 	.byte	0x00, 0xf4, 0x21, 0x00


	//----- nvinfo : EIATTR_KPARAM_INFO
	.align		4
.L_19:
        /*0058*/ 	.byte	0x04, 0x17
        /*005a*/ 	.short	(.L_21 - .L_20)
.L_20:
        /*005c*/ 	.word	0x00000000
        /*0060*/ 	.short	0x0003
        /*0062*/ 	.short	0x0018
        /*0064*/ 	.byte	0x00, 0xf4, 0x21, 0x00


	//----- nvinfo : EIATTR_KPARAM_INFO
	.align		4
.L_21:
        /*0068*/ 	.byte	0x04, 0x17
        /*006a*/ 	.short	(.L_23 - .L_22)
.L_22:
        /*006c*/ 	.word	0x00000000
        /*0070*/ 	.short	0x0002
        /*0072*/ 	.short	0x0010
        /*0074*/ 	.byte	0x00, 0xf4, 0x21, 0x00


	//----- nvinfo : EIATTR_KPARAM_INFO
	.align		4
.L_23:
        /*0078*/ 	.byte	0x04, 0x17
        /*007a*/ 	.short	(.L_25 - .L_24)
.L_24:
        /*007c*/ 	.word	0x00000000
        /*0080*/ 	.short	0x0001
        /*0082*/ 	.short	0x0008
        /*0084*/ 	.byte	0x00, 0xf4, 0x21, 0x00


	//----- nvinfo : EIATTR_KPARAM_INFO
	.align		4
.L_25:
        /*0088*/ 	.byte	0x04, 0x17
        /*008a*/ 	.short	(.L_27 - .L_26)
.L_26:
        /*008c*/ 	.word	0x00000000
        /*0090*/ 	.short	0x0000
        /*0092*/ 	.short	0x0000
        /*0094*/ 	.byte	0x00, 0xf4, 0x21, 0x00


	//----- nvinfo : EIATTR_SPARSE_MMA_MASK
	.align		4
.L_27:
        /*0098*/ 	.byte	0x03, 0x50
        /*009a*/ 	.short	0x0000


	//----- nvinfo : EIATTR_MAXREG_COUNT
	.align		4
        /*009c*/ 	.byte	0x03, 0x1b
        /*009e*/ 	.short	0x0080


	//----- nvinfo : EIATTR_COOP_GROUP_MASK_REGIDS
	.align		4
        /*00a0*/ 	.byte	0x04, 0x29
        /*00a2*/ 	.short	(.L_29 - .L_28)


	//   ....[0]....
.L_28:
        /*00a4*/ 	.word	0xffffffff


	//   ....[1]....
        /*00a8*/ 	.word	0xffffffff


	//   ....[2]....
        /*00ac*/ 	.word	0xffffffff


	//----- nvinfo : EIATTR_COOP_GROUP_INSTR_OFFSETS
	.align		4
.L_29:
        /*00b0*/ 	.byte	0x04, 0x28
        /*00b2*/ 	.short	(.L_31 - .L_30)


	//   ....[0]....
.L_30:
        /*00b4*/ 	.word	0x000007a0


	//   ....[1]....
        /*00b8*/ 	.word	0x000007c0


	//   ....[2]....
        /*00bc*/ 	.word	0x000007e0


	//----- nvinfo : EIATTR_EXIT_INSTR_OFFSETS
	.align		4
.L_31:
        /*00c0*/ 	.byte	0x04, 0x1c
        /*00c2*/ 	.short	(.L_33 - .L_32)


	//   ....[0]....
.L_32:
        /*00c4*/ 	.word	0x00001010


	//----- nvinfo : EIATTR_REQNTID
	.align		4
.L_33:
        /*00c8*/ 	.byte	0x04, 0x10
        /*00ca*/ 	.short	(.L_35 - .L_34)
.L_34:
        /*00cc*/ 	.word	0x00000200
        /*00d0*/ 	.word	0x00000001
        /*00d4*/ 	.word	0x00000001


	//----- nvinfo : EIATTR_CBANK_PARAM_SIZE
	.align		4
.L_35:
        /*00d8*/ 	.byte	0x03, 0x19
        /*00da*/ 	.short	0x0040


	//----- nvinfo : EIATTR_PARAM_CBANK
	.align		4
        /*00dc*/ 	.byte	0x04, 0x0a
        /*00de*/ 	.short	(.L_37 - .L_36)
	.align		4
.L_36:
        /*00e0*/ 	.word	index@(.nv.constant0.triton_red_fused__to_copy_add_div_mul_pow_sum_4)
        /*00e4*/ 	.short	0x0210
        /*00e6*/ 	.short	0x0040


	//----- nvinfo : EIATTR_SW_WAR
	.align		4
.L_37:
        /*00e8*/ 	.byte	0x04, 0x36
        /*00ea*/ 	.short	(.L_39 - .L_38)
.L_38:
        /*00ec*/ 	.word	0x00000008
.L_39:


//--------------------- .nv.callgraph             --------------------------
	.section	.nv.callgraph,"",@"SHT_CUDA_CALLGRAPH"
	.align	4
	.sectionentsize	8
	.align		4
        /*0000*/ 	.word	0x00000000
	.align		4
        /*0004*/ 	.word	0xffffffff
	.align		4
        /*0008*/ 	.word	0x00000000
	.align		4
        /*000c*/ 	.word	0xfffffffe
	.align		4
        /*0010*/ 	.word	0x00000000
	.align		4
        /*0014*/ 	.word	0xfffffffd
	.align		4
        /*0018*/ 	.word	0x00000000
	.align		4
        /*001c*/ 	.word	0xfffffffc


//--------------------- .text.triton_red_fused__to_copy_add_div_mul_pow_sum_4 --------------------------
	.section	.text.triton_red_fused__to_copy_add_div_mul_pow_sum_4,"ax",@progbits
	.align	128
        .global         triton_red_fused__to_copy_add_div_mul_pow_sum_4
        .type           triton_red_fused__to_copy_add_div_mul_pow_sum_4,@function
        .size           triton_red_fused__to_copy_add_div_mul_pow_sum_4,(.L_x_3 - triton_red_fused__to_copy_add_div_mul_pow_sum_4)
        .other          triton_red_fused__to_copy_add_div_mul_pow_sum_4,@"STO_CUDA_ENTRY STV_DEFAULT"
triton_red_fused__to_copy_add_div_mul_pow_sum_4:
.text.triton_red_fused__to_copy_add_div_mul_pow_sum_4:
[----:B------:R-:W0:Y:S02]  /*0000*/  LDC R1, c[0x0][0x28] ;  /* 0x00000a00ff017b82 */ /* 0x000e240000000800 */
[----:B------:R-:W1:Y:S01]  /*0010*/  S2R R2, SR_TID.X ;  /* 0x0000000000027919 */ /* 0x000e620000002100 */
[----:B------:R-:W2:Y:S01]  /*0020*/  S2UR UR4, SR_CTAID.X ;  /* 0x00000000000479c3 */ /* 0x000ea20000002500 */
[----:B------:R-:W-:Y:S01]  /*0030*/  HFMA2.MMA R31, -RZ, RZ, 0, 0 ;  /* 0x00000000ff1f7435 */ /* 0x000fe200000001ff */
[----:B------:R-:W-:Y:S01]  /*0040*/  ULDC UR5, c[0x0][0x240] ;  /* 0x0000900000057ab9 */ /* 0x000fe20000000800 */
[----:B------:R-:W-:Y:S01]  /*0050*/  HFMA2.MMA R4, -RZ, RZ, 0, 0 ;  /* 0x00000000ff047435 */ /* 0x000fe200000001ff */
[----:B------:R-:W-:Y:S01]  /*0060*/  MOV R5, 0xffffffc0 ;  /* 0xffffffc000057802 */ /* 0x000fe20000000f00 */
[----:B------:R-:W-:Y:S01]  /*0070*/  HFMA2.MMA R28, -RZ, RZ, 0, 0 ;  /* 0x00000000ff1c7435 */ /* 0x000fe200000001ff */
[----:B------:R-:W-:Y:S02]  /*0080*/  MOV R21, RZ ;  /* 0x000000ff00157202 */ /* 0x000fe40000000f00 */
[----:B------:R-:W-:Y:S01]  /*0090*/  CS2R R6, SRZ ;  /* 0x0000000000067805 */ /* 0x000fe2000001ff00 */
[----:B------:R-:W3:Y:S01]  /*00a0*/  LDC.64 R22, c[0x0][0x228] ;  /* 0x00008a00ff167b82 */ /* 0x000ee20000000a00 */
[----:B------:R-:W-:Y:S01]  /*00b0*/  CS2R R24, SRZ ;  /* 0x0000000000187805 */ /* 0x000fe2000001ff00 */
[----:B--2---:R-:W-:Y:S01]  /*00c0*/  USHF.L.U32 UR4, UR4, 0x6, URZ ;  /* 0x0000000604047899 */ /* 0x004fe2000800063f */
[----:B-1----:R-:W-:-:S02]  /*00d0*/  SHF.R.U32.HI R20, RZ, 0x3, R2 ;  /* 0x00000003ff147819 */ /* 0x002fc40000011602 */
[----:B------:R-:W-:Y:S02]  /*00e0*/  LOP3.LUT R3, R2, 0x7, RZ, 0xc0, !PT ;  /* 0x0000000702037812 */ /* 0x000fe400078ec0ff */
[----:B------:R-:W-:Y:S02]  /*00f0*/  SGXT.U32 R20, R20, 0x6 ;  /* 0x000000061414781a */ /* 0x000fe40000000000 */
[----:B------:R-:W-:Y:S01]  /*0100*/  SHF.L.U32 R2, R2, 0x3, RZ ;  /* 0x0000000302027819 */ /* 0x000fe200000006ff */
[----:B---3--:R-:W-:Y:S01]  /*0110*/  IMAD.WIDE.U32 R22, R3, 0x10, R22 ;  /* 0x0000001003167825 */ /* 0x008fe200078e0016 */
[----:B------:R-:W-:Y:S02]  /*0120*/  LOP3.LUT R20, R20, UR4, RZ, 0xfc, !PT ;  /* 0x0000000414147c12 */ /* 0x000fe4000f8efcff */
[----:B------:R-:W-:Y:S02]  /*0130*/  LOP3.LUT R9, R2, 0x38, RZ, 0xc0, !PT ;  /* 0x0000003802097812 */ /* 0x000fe400078ec0ff */
[----:B------:R-:W-:-:S02]  /*0140*/  MOV R3, R23 ;  /* 0x0000001700037202 */ /* 0x000fc40000000f00 */
[----:B------:R-:W-:Y:S02]  /*0150*/  MOV R29, R23 ;  /* 0x00000017001d7202 */ /* 0x000fe40000000f00 */
[----:B------:R-:W-:Y:S02]  /*0160*/  MOV R0, R22 ;  /* 0x0000001600007202 */ /* 0x000fe40000000f00 */
[----:B------:R-:W-:Y:S02]  /*0170*/  MOV R23, 0xffffffff ;  /* 0xffffffff00177802 */ /* 0x000fe40000000f00 */
[C---:B------:R-:W-:Y:S02]  /*0180*/  LEA R2, R20.reuse, R9, 0xc ;  /* 0x0000000914027211 */ /* 0x040fe400078e60ff */
[----:B------:R-:W-:Y:S01]  /*0190*/  ISETP.GE.AND P1, PT, R20, UR5, PT ;  /* 0x0000000514007c0c */ /* 0x000fe2000bf26270 */
[----:B------:R-:W-:-:S12]  /*01a0*/  ULDC.64 UR4, c[0x0][0x208] ;  /* 0x0000820000047ab9 */ /* 0x000fd80000000a00 */
.L_x_0:
[----:B------:R-:W1:Y:S01]  /*01b0*/  LDC.64 R26, c[0x0][0x220] ;  /* 0x00008800ff1a7b82 */ /* 0x000e620000000a00 */
[----:B------:R-:W-:Y:S02]  /*01c0*/  IADD3 R5, P0, R5, 0x40, RZ ;  /* 0x0000004005057810 */ /* 0x000fe40007f1e0ff */
[----:B------:R-:W-:Y:S02]  /*01d0*/  CS2R R12, SRZ ;  /* 0x00000000000c7805 */ /* 0x000fe4000001ff00 */
[----:B------:R-:W-:Y:S02]  /*01e0*/  CS2R R14, SRZ ;  /* 0x00000000000e7805 */ /* 0x000fe4000001ff00 */
[----:B------:R-:W-:Y:S02]  /*01f0*/  CS2R R8, SRZ ;  /* 0x0000000000087805 */ /* 0x000fe4000001ff00 */
[----:B------:R-:W-:Y:S02]  /*0200*/  LOP3.LUT R33, R2, R5, RZ, 0xfc, !PT ;  /* 0x0000000502217212 */ /* 0x000fe400078efcff */
[----:B------:R-:W-:Y:S01]  /*0210*/  CS2R R10, SRZ ;  /* 0x00000000000a7805 */ /* 0x000fe2000001ff00 */
[----:B------:R-:W2:Y:S02]  /*0220*/  LDC.64 R34, c[0x0][0x218] ;  /* 0x00008600ff227b82 */ /* 0x000ea40000000a00 */
[----:B-1----:R-:W-:-:S05]  /*0230*/  IMAD.WIDE R26, R33, 0x2, R26 ;  /* 0x00000002211a7825 */ /* 0x002fca00078e021a */
[----:B------:R-:W3:Y:S01]  /*0240*/  @!P1 LDG.E.EL.128 R12, desc[UR4][R26.64] ;  /* 0x000000041a0c9981 */ /* 0x000ee2000c2e1d00 */
[----:B--2---:R-:W-:-:S05]  /*0250*/  IMAD.WIDE R34, R33, 0x2, R34 ;  /* 0x0000000221227825 */ /* 0x004fca00078e0222 */
[----:B------:R-:W2:Y:S01]  /*0260*/  @!P1 LDG.E.EL.128 R8, desc[UR4][R34.64] ;  /* 0x0000000422089981 */ /* 0x000ea2000c2e1d00 */
[----:B------:R-:W-:Y:S02]  /*0270*/  MOV R16, R22 ;  /* 0x0000001600107202 */ /* 0x000fe40000000f00 */
[----:B------:R-:W-:-:S06]  /*0280*/  MOV R17, R29 ;  /* 0x0000001d00117202 */ /* 0x000fcc0000000f00 */
[----:B------:R-:W4:Y:S01]  /*0290*/  LDG.E.EL.128 R16, desc[UR4][R16.64] ;  /* 0x0000000410107981 */ /* 0x000f22000c2e1d00 */
[----:B---3--:R-:W-:Y:S02]  /*02a0*/  HADD2.F32 R37, -RZ, R13.H0_H0 ;  /* 0x2000000dff257230 */ /* 0x008fe40000004100 */
[----:B------:R-:W-:Y:S02]  /*02b0*/  HADD2.F32 R13, -RZ, R13.H1_H1 ;  /* 0x3000000dff0d7230 */ /* 0x000fe40000004100 */
[----:B--2---:R-:W-:Y:S02]  /*02c0*/  HADD2.F32 R32, -RZ, R9.H1_H1 ;  /* 0x30000009ff207230 */ /* 0x004fe40000004100 */
[----:B------:R-:W-:Y:S02]  /*02d0*/  HADD2.F32 R30, -RZ, R9.H0_H0 ;  /* 0x20000009ff1e7230 */ /* 0x000fe40000004100 */
[----:B------:R-:W-:Y:S02]  /*02e0*/  HADD2.F32 R9, -RZ, R8.H0_H0 ;  /* 0x20000008ff097230 */ /* 0x000fe40000004100 */
[----:B------:R-:W-:Y:S01]  /*02f0*/  FADD R32, R32, R13 ;  /* 0x0000000d20207221 */ /* 0x000fe20000000000 */
[----:B------:R-:W-:-:S02]  /*0300*/  HADD2.F32 R35, -RZ, R8.H1_H1 ;  /* 0x30000008ff237230 */ /* 0x000fc40000004100 */
[----:B------:R-:W-:Y:S02]  /*0310*/  HADD2.F32 R36, -RZ, R12.H0_H0 ;  /* 0x2000000cff247230 */ /* 0x000fe40000004100 */
[----:B------:R-:W-:Y:S02]  /*0320*/  HADD2.F32 R8, -RZ, R12.H1_H1 ;  /* 0x3000000cff087230 */ /* 0x000fe40000004100 */
[----:B------:R-:W1:Y:S01]  /*0330*/  LDC.64 R12, c[0x0][0x230] ;  /* 0x00008c00ff0c7b82 */ /* 0x000e620000000a00 */
[----:B------:R-:W-:Y:S01]  /*0340*/  FADD R26, R9, R36 ;  /* 0x00000024091a7221 */ /* 0x000fe20000000000 */
[----:B------:R-:W-:Y:S02]  /*0350*/  HADD2.F32 R9, -RZ, R14.H1_H1 ;  /* 0x3000000eff097230 */ /* 0x000fe40000004100 */
[----:B------:R-:W-:Y:S02]  /*0360*/  HADD2.F32 R27, -RZ, R10.H0_H0 ;  /* 0x2000000aff1b7230 */ /* 0x000fe40000004100 */
[----:B------:R-:W-:-:S02]  /*0370*/  HADD2.F32 R14, -RZ, R14.H0_H0 ;  /* 0x2000000eff0e7230 */ /* 0x000fc40000004100 */
[----:B------:R-:W-:Y:S02]  /*0380*/  HADD2.F32 R34, -RZ, R10.H1_H1 ;  /* 0x3000000aff227230 */ /* 0x000fe40000004100 */
[----:B------:R-:W-:Y:S01]  /*0390*/  FADD R35, R35, R8 ;  /* 0x0000000823237221 */ /* 0x000fe20000000000 */
[----:B------:R-:W-:Y:S01]  /*03a0*/  FADD R27, R27, R14 ;  /* 0x0000000e1b1b7221 */ /* 0x000fe20000000000 */
[----:B------:R-:W-:Y:S02]  /*03b0*/  HADD2.F32 R14, -RZ, R11.H0_H0 ;  /* 0x2000000bff0e7230 */ /* 0x000fe40000004100 */
[----:B------:R-:W-:Y:S01]  /*03c0*/  FADD R34, R34, R9 ;  /* 0x0000000922227221 */ /* 0x000fe20000000000 */
[----:B------:R-:W-:Y:S02]  /*03d0*/  HADD2.F32 R9, -RZ, R15.H0_H0 ;  /* 0x2000000fff097230 */ /* 0x000fe40000004100 */
[----:B------:R-:W-:Y:S02]  /*03e0*/  HADD2.F32 R11, -RZ, R11.H1_H1 ;  /* 0x3000000bff0b7230 */ /* 0x000fe40000004100 */
[----:B------:R-:W-:-:S02]  /*03f0*/  HADD2.F32 R8, -RZ, R15.H1_H1 ;  /* 0x3000000fff087230 */ /* 0x000fc40000004100 */
[----:B----4-:R-:W-:Y:S02]  /*0400*/  HADD2.F32 R10, -RZ, R16.H1_H1 ;  /* 0x30000010ff0a7230 */ /* 0x010fe40000004100 */
[----:B------:R-:W-:Y:S01]  /*0410*/  FADD R14, R14, R9 ;  /* 0x000000090e0e7221 */ /* 0x000fe20000000000 */
[----:B------:R-:W-:Y:S01]  /*0420*/  FADD R15, R11, R8 ;  /* 0x000000080b0f7221 */ /* 0x000fe20000000000 */
[----:B------:R-:W-:Y:S01]  /*0430*/  CS2R R8, SRZ ;  /* 0x0000000000087805 */ /* 0x000fe2000001ff00 */
[----:B------:R-:W-:Y:S01]  /*0440*/  FMUL R35, R10, R35 ;  /* 0x000000230a237220 */ /* 0x000fe20000400000 */
[----:B------:R-:W-:Y:S01]  /*0450*/  CS2R R10, SRZ ;  /* 0x00000000000a7805 */ /* 0x000fe2000001ff00 */
[----:B-1----:R-:W-:-:S05]  /*0460*/  IMAD.WIDE R12, R33, 0x2, R12 ;  /* 0x00000002210c7825 */ /* 0x002fca00078e020c */
[----:B------:R1:W2:Y:S01]  /*0470*/  @!P1 LDG.E.EL.128 R8, desc[UR4][R12.64] ;  /* 0x000000040c089981 */ /* 0x0002a2000c2e1d00 */
[----:B------:R-:W-:Y:S02]  /*0480*/  HADD2.F32 R33, -RZ, R16.H0_H0 ;  /* 0x20000010ff217230 */ /* 0x000fe40000004100 */
[----:B------:R-:W-:Y:S01]  /*0490*/  FADD R30, R30, R37 ;  /* 0x000000251e1e7221 */ /* 0x000fe20000000000 */
[----:B------:R-:W-:Y:S02]  /*04a0*/  HADD2.F32 R16, -RZ, R19.H1_H1 ;  /* 0x30000013ff107230 */ /* 0x000fe40000004100 */
[----:B------:R-:W-:Y:S01]  /*04b0*/  FMUL R26, R33, R26 ;  /* 0x0000001a211a7220 */ /* 0x000fe20000400000 */
[----:B------:R-:W-:Y:S01]  /*04c0*/  HADD2.F32 R33, -RZ, R17.H1_H1 ;  /* 0x30000011ff217230 */ /* 0x000fe20000004100 */
[----:B------:R-:W-:Y:S01]  /*04d0*/  IADD3.X R23, RZ, R23, RZ, P0, !PT ;  /* 0x00000017ff177210 */ /* 0x000fe200007fe4ff */
[----:B------:R-:W-:Y:S01]  /*04e0*/  HADD2.F32 R17, -RZ, R17.H0_H0 ;  /* 0x20000011ff117230 */ /* 0x000fe20000004100 */
[----:B------:R-:W-:Y:S01]  /*04f0*/  ISETP.GE.U32.AND P0, PT, R5, 0xfc0, PT ;  /* 0x00000fc00500780c */ /* 0x000fe20003f06070 */
[----:B------:R-:W-:-:S03]  /*0500*/  HADD2.F32 R19, -RZ, R19.H0_H0 ;  /* 0x20000013ff137230 */ /* 0x000fc60000004100 */
[----:B------:R-:W-:Y:S01]  /*0510*/  FMUL R30, R17, R30 ;  /* 0x0000001e111e7220 */ /* 0x000fe20000400000 */
[----:B------:R-:W-:Y:S01]  /*0520*/  FMUL R17, R16, R15 ;  /* 0x0000000f10117220 */ /* 0x000fe20000400000 */
[----:B------:R-:W-:Y:S01]  /*0530*/  ISETP.GE.U32.AND.EX P0, PT, R23, RZ, PT, P0 ;  /* 0x000000ff1700720c */ /* 0x000fe20003f06100 */
[----:B------:R-:W-:Y:S02]  /*0540*/  HADD2.F32 R16, -RZ, R18.H0_H0 ;  /* 0x20000012ff107230 */ /* 0x000fe40000004100 */
[----:B------:R-:W-:Y:S02]  /*0550*/  HADD2.F32 R15, -RZ, R18.H1_H1 ;  /* 0x30000012ff0f7230 */ /* 0x000fe40000004100 */
[----:B------:R-:W-:Y:S01]  /*0560*/  FMUL R19, R19, R14 ;  /* 0x0000000e13137220 */ /* 0x000fe20000400000 */
[----:B------:R-:W-:Y:S02]  /*0570*/  FMUL R33, R33, R32 ;  /* 0x0000002021217220 */ /* 0x000fe40000400000 */
[----:B-1----:R-:W-:Y:S01]  /*0580*/  FMUL R13, R15, R34 ;  /* 0x000000220f0d7220 */ /* 0x002fe20000400000 */
[----:B------:R-:W-:Y:S01]  /*0590*/  FMUL R12, R16, R27 ;  /* 0x0000001b100c7220 */ /* 0x000fe20000400000 */
[----:B------:R-:W-:-:S04]  /*05a0*/  IADD3 R22, P2, R22, 0x80, RZ ;  /* 0x0000008016167810 */ /* 0x000fc80007f5e0ff */
[----:B------:R-:W-:Y:S01]  /*05b0*/  IADD3.X R29, RZ, R29, RZ, P2, !PT ;  /* 0x0000001dff1d7210 */ /* 0x000fe200017fe4ff */
[----:B--2---:R-:W-:Y:S02]  /*05c0*/  HADD2.F32 R18, -RZ, R11.H1_H1 ;  /* 0x3000000bff127230 */ /* 0x004fe40000004100 */
[----:B------:R-:W-:-:S03]  /*05d0*/  HADD2.F32 R14, -RZ, R9.H0_H0 ;  /* 0x20000009ff0e7230 */ /* 0x000fc60000004100 */
[----:B------:R-:W-:Y:S01]  /*05e0*/  @!P1 FFMA R25, R18, R17, R25 ;  /* 0x0000001112199223 */ /* 0x000fe20000000019 */
[----:B------:R-:W-:Y:S02]  /*05f0*/  HADD2.F32 R17, -RZ, R9.H1_H1 ;  /* 0x30000009ff117230 */ /* 0x000fe40000004100 */
[----:B------:R-:W-:Y:S02]  /*0600*/  HADD2.F32 R15, -RZ, R10.H1_H1 ;  /* 0x3000000aff0f7230 */ /* 0x000fe40000004100 */
[----:B------:R-:W-:Y:S02]  /*0610*/  HADD2.F32 R9, -RZ, R8.H1_H1 ;  /* 0x30000008ff097230 */ /* 0x000fe40000004100 */
[----:B------:R-:W-:Y:S02]  /*0620*/  HADD2.F32 R11, -RZ, R11.H0_H0 ;  /* 0x2000000bff0b7230 */ /* 0x000fe40000004100 */
[----:B------:R-:W-:Y:S02]  /*0630*/  HADD2.F32 R10, -RZ, R10.H0_H0 ;  /* 0x2000000aff0a7230 */ /* 0x000fe40000004100 */
[----:B------:R-:W-:-:S02]  /*0640*/  HADD2.F32 R8, -RZ, R8.H0_H0 ;  /* 0x20000008ff087230 */ /* 0x000fc40000004100 */
[----:B------:R-:W-:Y:S01]  /*0650*/  @!P1 FFMA R24, R11, R19, R24 ;  /* 0x000000130b189223 */ /* 0x000fe20000000018 */
[----:B------:R-:W-:Y:S01]  /*0660*/  @!P1 FFMA R28, R15, R13, R28 ;  /* 0x0000000d0f1c9223 */ /* 0x000fe2000000001c */
[----:B------:R-:W-:Y:S01]  /*0670*/  @!P1 FFMA R7, R10, R12, R7 ;  /* 0x0000000c0a079223 */ /* 0x000fe20000000007 */
[----:B------:R-:W-:Y:S01]  /*0680*/  @!P1 FFMA R6, R17, R33, R6 ;  /* 0x0000002111069223 */ /* 0x000fe20000000006 */
[----:B------:R-:W-:Y:S01]  /*0690*/  @!P1 FFMA R21, R14, R30, R21 ;  /* 0x0000001e0e159223 */ /* 0x000fe20000000015 */
[----:B------:R-:W-:Y:S01]  /*06a0*/  @!P1 FFMA R4, R9, R35, R4 ;  /* 0x0000002309049223 */ /* 0x000fe20000000004 */
[----:B------:R-:W-:Y:S01]  /*06b0*/  @!P1 FFMA R31, R8, R26, R31 ;  /* 0x0000001a081f9223 */ /* 0x000fe2000000001f */
[----:B------:R-:W-:Y:S06]  /*06c0*/  @!P0 BRA `(.L_x_0) ;  /* 0xfffffff800b88947 */ /* 0x000fec000383ffff */
[----:B------:R-:W1:Y:S01]  /*06d0*/  LDC.64 R8, c[0x0][0x238] ;  /* 0x00008e00ff087b82 */ /* 0x000e620000000a00 */
[----:B------:R-:W-:Y:S01]  /*06e0*/  MOV R26, RZ ;  /* 0x000000ff001a7202 */ /* 0x000fe20000000f00 */
[----:B-1----:R-:W-:-:S05]  /*06f0*/  IMAD.WIDE R8, R20, 0x4, R8 ;  /* 0x0000000414087825 */ /* 0x002fca00078e0208 */
[----:B------:R-:W2:Y:S01]  /*0700*/  @!P1 LDG.E.EL R26, desc[UR4][R8.64] ;  /* 0x00000004081a9981 */ /* 0x000ea2000c2e1900 */
[----:B------:R-:W-:Y:S01]  /*0710*/  FADD R4, R31, R4 ;  /* 0x000000041f047221 */ /* 0x000fe20000000000 */
[----:B------:R-:W-:Y:S02]  /*0720*/  MOV R27, 0xffffffc0 ;  /* 0xffffffc0001b7802 */ /* 0x000fe40000000f00 */
[----:B------:R-:W-:Y:S01]  /*0730*/  MOV R29, 0xffffffff ;  /* 0xffffffff001d7802 */ /* 0x000fe20000000f00 */
[----:B------:R-:W-:-:S04]  /*0740*/  FADD R21, R21, R4 ;  /* 0x0000000415157221 */ /* 0x000fc80000000000 */
[----:B------:R-:W-:-:S04]  /*0750*/  FADD R6, R6, R21 ;  /* 0x0000001506067221 */ /* 0x000fc80000000000 */
[----:B------:R-:W-:-:S04]  /*0760*/  FADD R7, R7, R6 ;  /* 0x0000000607077221 */ /* 0x000fc80000000000 */
[----:B------:R-:W-:-:S04]  /*0770*/  FADD R7, R28, R7 ;  /* 0x000000071c077221 */ /* 0x000fc80000000000 */
[----:B------:R-:W-:-:S04]  /*0780*/  FADD R24, R24, R7 ;  /* 0x0000000718187221 */ /* 0x000fc80000000000 */
[----:B------:R-:W-:-:S05]  /*0790*/  FADD R24, R25, R24 ;  /* 0x0000001819187221 */ /* 0x000fca0000000000 */
[----:B------:R-:W1:Y:S02]  /*07a0*/  SHFL.BFLY PT, R5, R24, 0x4, 0x1f ;  /* 0x0c801f0018057f89 */ /* 0x000e6400000e0000 */
[----:B-1----:R-:W-:-:S05]  /*07b0*/  FADD R5, R24, R5 ;  /* 0x0000000518057221 */ /* 0x002fca0000000000 */
[----:B------:R-:W1:Y:S02]  /*07c0*/  SHFL.BFLY PT, R4, R5, 0x2, 0x1f ;  /* 0x0c401f0005047f89 */ /* 0x000e6400000e0000 */
[----:B-1----:R-:W-:-:S05]  /*07d0*/  FADD R4, R5, R4 ;  /* 0x0000000405047221 */ /* 0x002fca0000000000 */
[----:B------:R-:W1:Y:S02]  /*07e0*/  SHFL.BFLY PT, R7, R4, 0x1, 0x1f ;  /* 0x0c201f0004077f89 */ /* 0x000e6400000e0000 */
[----:B-1----:R-:W-:-:S04]  /*07f0*/  FADD R6, R4, R7 ;  /* 0x0000000704067221 */ /* 0x002fc80000000000 */
[----:B------:R-:W-:Y:S01]  /*0800*/  FMUL R6, R6, -0.5 ;  /* 0xbf00000006067820 */ /* 0x000fe20000400000 */
[----:B--2---:R-:W-:-:S04]  /*0810*/  FMUL R9, R26, R26 ;  /* 0x0000001a1a097220 */ /* 0x004fc80000400000 */
[----:B------:R-:W-:-:S04]  /*0820*/  FMUL R9, R9, R26 ;  /* 0x0000001a09097220 */ /* 0x000fc80000400000 */
[----:B------:R-:W-:-:S04]  /*0830*/  FMUL R6, R6, R9 ;  /* 0x0000000906067220 */ /* 0x000fc80000400000 */
[----:B------:R-:W-:-:S07]  /*0840*/  FMUL R28, R6, 0.000244140625 ;  /* 0x39800000061c7820 */ /* 0x000fce0000400000 */
.L_x_1:
[----:B------:R-:W1:Y:S01]  /*0850*/  LDC.64 R22, c[0x0][0x218] ;  /* 0x00008600ff167b82 */ /* 0x000e620000000a00 */
[----:B------:R-:W-:Y:S02]  /*0860*/  IADD3 R27, P0, R27, 0x40, RZ ;  /* 0x000000401b1b7810 */ /* 0x000fe40007f1e0ff */
[----:B0-----:R-:W-:Y:S02]  /*0870*/  CS2R R4, SRZ ;  /* 0x0000000000047805 */ /* 0x001fe4000001ff00 */
[----:B------:R-:W-:Y:S02]  /*0880*/  CS2R R6, SRZ ;  /* 0x0000000000067805 */ /* 0x000fe4000001ff00 */
[----:B------:R-:W-:Y:S02]  /*0890*/  CS2R R8, SRZ ;  /* 0x0000000000087805 */ /* 0x000fe4000001ff00 */
[----:B------:R-:W-:Y:S02]  /*08a0*/  LOP3.LUT R24, R2, R27, RZ, 0xfc, !PT ;  /* 0x0000001b02187212 */ /* 0x000fe400078efcff */
[----:B------:R-:W-:Y:S01]  /*08b0*/  CS2R R10, SRZ ;  /* 0x00000000000a7805 */ /* 0x000fe2000001ff00 */
[----:B------:R-:W0:Y:S08]  /*08c0*/  LDC.64 R30, c[0x0][0x220] ;  /* 0x00008800ff1e7b82 */ /* 0x000e300000000a00 */
[----:B------:R-:W2:Y:S01]  /*08d0*/  LDC.64 R32, c[0x0][0x230] ;  /* 0x00008c00ff207b82 */ /* 0x000ea20000000a00 */
[----:B-1----:R-:W-:Y:S01]  /*08e0*/  IMAD.WIDE R22, R24, 0x2, R22 ;  /* 0x0000000218167825 */ /* 0x002fe200078e0216 */
[----:B------:R-:W-:-:S06]  /*08f0*/  MOV R12, R0 ;  /* 0x00000000000c7202 */ /* 0x000fcc0000000f00 */
[----:B------:R-:W1:Y:S01]  /*0900*/  LDC.64 R20, c[0x0][0x210] ;  /* 0x00008400ff147b82 */ /* 0x000e620000000a00 */
[----:B------:R3:W4:Y:S01]  /*0910*/  @!P1 LDG.E.EF.128 R4, desc[UR4][R22.64] ;  /* 0x0000000416049981 */ /* 0x000722000c0e1d00 */
[----:B0-----:R-:W-:-:S05]  /*0920*/  IMAD.WIDE R30, R24, 0x2, R30 ;  /* 0x00000002181e7825 */ /* 0x001fca00078e021e */
[----:B------:R4:W5:Y:S01]  /*0930*/  @!P1 LDG.E.EF.128 R8, desc[UR4][R30.64] ;  /* 0x000000041e089981 */ /* 0x000962000c0e1d00 */
[----:B------:R-:W-:Y:S02]  /*0940*/  MOV R13, R3 ;  /* 0x00000003000d7202 */ /* 0x000fe40000000f00 */
[----:B------:R-:W-:Y:S02]  /*0950*/  CS2R R16, SRZ ;  /* 0x0000000000107805 */ /* 0x000fe4000001ff00 */
[----:B------:R-:W-:Y:S01]  /*0960*/  CS2R R18, SRZ ;  /* 0x0000000000127805 */ /* 0x000fe2000001ff00 */
[C---:B--2---:R-:W-:Y:S01]  /*0970*/  IMAD.WIDE R32, R24.reuse, 0x2, R32 ;  /* 0x0000000218207825 */ /* 0x044fe200078e0220 */
[----:B------:R-:W2:Y:S04]  /*0980*/  LDG.E.EL.128 R12, desc[UR4][R12.64] ;  /* 0x000000040c0c7981 */ /* 0x000ea8000c2e1d00 */
[----:B------:R0:W2:Y:S01]  /*0990*/  @!P1 LDG.E.EF.128 R16, desc[UR4][R32.64] ;  /* 0x0000000420109981 */ /* 0x0000a2000c0e1d00 */
[----:B---3--:R-:W-:Y:S01]  /*09a0*/  CS2R R22, SRZ ;  /* 0x0000000000167805 */ /* 0x008fe2000001ff00 */
[----:B-1----:R-:W-:Y:S01]  /*09b0*/  IMAD.WIDE R24, R24, 0x2, R20 ;  /* 0x0000000218187825 */ /* 0x002fe200078e0214 */
[----:B------:R-:W-:-:S06]  /*09c0*/  CS2R R20, SRZ ;  /* 0x0000000000147805 */ /* 0x000fcc000001ff00 */
[----:B------:R-:W3:Y:S01]  /*09d0*/  @!P1 LDG.E.EF.128 R20, desc[UR4][R24.64] ;  /* 0x0000000418149981 */ /* 0x000ee2000c0e1d00 */
[----:B------:R-:W-:Y:S02]  /*09e0*/  IADD3.X R29, RZ, R29, RZ, P0, !PT ;  /* 0x0000001dff1d7210 */ /* 0x000fe400007fe4ff */
[----:B------:R-:W-:-:S04]  /*09f0*/  ISETP.GE.U32.AND P0, PT, R27, 0xfc0, PT ;  /* 0x00000fc01b00780c */ /* 0x000fc80003f06070 */
[----:B------:R-:W-:Y:S02]  /*0a00*/  ISETP.GE.U32.AND.EX P0, PT, R29, RZ, PT, P0 ;  /* 0x000000ff1d00720c */ /* 0x000fe40003f06100 */
[----:B------:R-:W-:-:S04]  /*0a10*/  IADD3 R0, P2, R0, 0x80, RZ ;  /* 0x0000008000007810 */ /* 0x000fc80007f5e0ff */
[----:B------:R-:W-:Y:S01]  /*0a20*/  IADD3.X R3, RZ, R3, RZ, P2, !PT ;  /* 0x00000003ff037210 */ /* 0x000fe200017fe4ff */
[----:B----4-:R-:W-:Y:S02]  /*0a30*/  HADD2.F32 R30, -RZ, R4.H1_H1 ;  /* 0x30000004ff1e7230 */ /* 0x010fe40000004100 */
[----:B0-----:R-:W-:Y:S02]  /*0a40*/  HADD2.F32 R32, -RZ, R5.H1_H1 ;  /* 0x30000005ff207230 */ /* 0x001fe40000004100 */
[----:B-----5:R-:W-:Y:S02]  /*0a50*/  HADD2.F32 R31, -RZ, R8.H1_H1 ;  /* 0x30000008ff1f7230 */ /* 0x020fe40000004100 */
[----:B------:R-:W-:-:S03]  /*0a60*/  HADD2.F32 R4, -RZ, R4.H0_H0 ;  /* 0x20000004ff047230 */ /* 0x000fc60000004100 */
[----:B------:R-:W-:Y:S01]  /*0a70*/  FADD R30, R30, R31 ;  /* 0x0000001f1e1e7221 */ /* 0x000fe20000000000 */
[----:B------:R-:W-:Y:S02]  /*0a80*/  HADD2.F32 R31, -RZ, R5.H0_H0 ;  /* 0x20000005ff1f7230 */ /* 0x000fe40000004100 */
[----:B------:R-:W-:Y:S02]  /*0a90*/  HADD2.F32 R5, -RZ, R8.H0_H0 ;  /* 0x20000008ff057230 */ /* 0x000fe40000004100 */
[----:B------:R-:W-:Y:S02]  /*0aa0*/  HADD2.F32 R33, -RZ, R9.H1_H1 ;  /* 0x30000009ff217230 */ /* 0x000fe40000004100 */
[----:B------:R-:W-:Y:S02]  /*0ab0*/  HADD2.F32 R8, -RZ, R9.H0_H0 ;  /* 0x20000009ff087230 */ /* 0x000fe40000004100 */
[----:B------:R-:W-:Y:S01]  /*0ac0*/  FADD R5, R4, R5 ;  /* 0x0000000504057221 */ /* 0x000fe20000000000 */
[----:B------:R-:W-:Y:S01]  /*0ad0*/  FADD R4, R32, R33 ;  /* 0x0000002120047221 */ /* 0x000fe20000000000 */
[----:B------:R-:W-:-:S02]  /*0ae0*/  HADD2.F32 R32, -RZ, R10.H1_H1 ;  /* 0x3000000aff207230 */ /* 0x000fc40000004100 */
[----:B------:R-:W-:Y:S01]  /*0af0*/  FADD R8, R31, R8 ;  /* 0x000000081f087221 */ /* 0x000fe20000000000 */
[----:B------:R-:W-:Y:S02]  /*0b00*/  HADD2.F32 R31, -RZ, R6.H1_H1 ;  /* 0x30000006ff1f7230 */ /* 0x000fe40000004100 */
[----:B------:R-:W-:Y:S02]  /*0b10*/  HADD2.F32 R9, -RZ, R6.H0_H0 ;  /* 0x20000006ff097230 */ /* 0x000fe40000004100 */
[----:B------:R-:W-:Y:S02]  /*0b20*/  HADD2.F32 R10, -RZ, R10.H0_H0 ;  /* 0x2000000aff0a7230 */ /* 0x000fe40000004100 */
[----:B------:R-:W-:Y:S01]  /*0b30*/  FADD R6, R31, R32 ;  /* 0x000000201f067221 */ /* 0x000fe20000000000 */
[----:B------:R-:W-:Y:S02]  /*0b40*/  HADD2.F32 R33, -RZ, R7.H1_H1 ;  /* 0x30000007ff217230 */ /* 0x000fe40000004100 */
[----:B------:R-:W-:-:S02]  /*0b50*/  HADD2.F32 R36, -RZ, R11.H1_H1 ;  /* 0x3000000bff247230 */ /* 0x000fc40000004100 */
[----:B------:R-:W-:Y:S02]  /*0b60*/  HADD2.F32 R31, -RZ, R7.H0_H0 ;  /* 0x20000007ff1f7230 */ /* 0x000fe40000004100 */
[----:B------:R-:W-:Y:S02]  /*0b70*/  HADD2.F32 R34, -RZ, R11.H0_H0 ;  /* 0x2000000bff227230 */ /* 0x000fe40000004100 */
[----:B------:R-:W-:Y:S01]  /*0b80*/  FADD R10, R9, R10 ;  /* 0x0000000a090a7221 */ /* 0x000fe20000000000 */
[----:B--2---:R-:W-:Y:S02]  /*0b90*/  HADD2.F32 R32, -RZ, R12.H0_H0 ;  /* 0x2000000cff207230 */ /* 0x004fe40000004100 */
[----:B------:R-:W-:Y:S01]  /*0ba0*/  FADD R9, R33, R36 ;  /* 0x0000002421097221 */ /* 0x000fe20000000000 */
[----:B------:R-:W-:Y:S02]  /*0bb0*/  HADD2.F32 R7, -RZ, R12.H1_H1 ;  /* 0x3000000cff077230 */ /* 0x000fe40000004100 */
[----:B------:R-:W-:Y:S01]  /*0bc0*/  FADD R12, R31, R34 ;  /* 0x000000221f0c7221 */ /* 0x000fe20000000000 */
[----:B------:R-:W-:-:S02]  /*0bd0*/  HADD2.F32 R33, -RZ, R13.H1_H1 ;  /* 0x3000000dff217230 */ /* 0x000fc40000004100 */
[----:B------:R-:W-:Y:S02]  /*0be0*/  HADD2.F32 R13, -RZ, R13.H0_H0 ;  /* 0x2000000dff0d7230 */ /* 0x000fe40000004100 */
[----:B------:R-:W-:Y:S02]  /*0bf0*/  HADD2.F32 R31, -RZ, R14.H1_H1 ;  /* 0x3000000eff1f7230 */ /* 0x000fe40000004100 */
[----:B------:R-:W-:Y:S02]  /*0c00*/  HADD2.F32 R11, -RZ, R14.H0_H0 ;  /* 0x2000000eff0b7230 */ /* 0x000fe40000004100 */
[----:B------:R-:W-:Y:S02]  /*0c10*/  HADD2.F32 R14, -RZ, R15.H1_H1 ;  /* 0x3000000fff0e7230 */ /* 0x000fe40000004100 */
[----:B------:R-:W-:Y:S02]  /*0c20*/  HADD2.F32 R15, -RZ, R15.H0_H0 ;  /* 0x2000000fff0f7230 */ /* 0x000fe40000004100 */
[----:B------:R-:W-:Y:S01]  /*0c30*/  FMUL R13, R13, R8 ;  /* 0x000000080d0d7220 */ /* 0x000fe20000400000 */
[----:B------:R-:W-:-:S02]  /*0c40*/  HADD2.F32 R8, -RZ, R16.H0_H0 ;  /* 0x20000010ff087230 */ /* 0x000fc40000004100 */
[----:B------:R-:W-:Y:S02]  /*0c50*/  HADD2.F32 R16, -RZ, R16.H1_H1 ;  /* 0x30000010ff107230 */ /* 0x000fe40000004100 */
[----:B------:R-:W-:Y:S01]  /*0c60*/  FMUL R15, R15, R12 ;  /* 0x0000000c0f0f7220 */ /* 0x000fe20000400000 */
[----:B------:R-:W-:Y:S02]  /*0c70*/  HADD2.F32 R12, -RZ, R17.H1_H1 ;  /* 0x30000011ff0c7230 */ /* 0x000fe40000004100 */
[----:B------:R-:W-:Y:S01]  /*0c80*/  FMUL R11, R11, R10 ;  /* 0x0000000a0b0b7220 */ /* 0x000fe20000400000 */
[----:B------:R-:W-:Y:S01]  /*0c90*/  FMUL R33, R33, R4 ;  /* 0x0000000421217220 */ /* 0x000fe20000400000 */
[----:B------:R-:W-:Y:S01]  /*0ca0*/  FMUL R31, R31, R6 ;  /* 0x000000061f1f7220 */ /* 0x000fe20000400000 */
[----:B------:R-:W-:Y:S02]  /*0cb0*/  HADD2.F32 R10, -RZ, R17.H0_H0 ;  /* 0x20000011ff0a7230 */ /* 0x000fe40000004100 */
[----:B------:R-:W-:Y:S01]  /*0cc0*/  FADD R35, R8, R8 ;  /* 0x0000000808237221 */ /* 0x000fe20000000000 */
[----:B------:R-:W-:-:S02]  /*0cd0*/  HADD2.F32 R4, -RZ, R18.H0_H0 ;  /* 0x20000012ff047230 */ /* 0x000fc40000004100 */
[----:B------:R-:W-:Y:S01]  /*0ce0*/  FADD R17, R16, R16 ;  /* 0x0000001010117221 */ /* 0x000fe20000000000 */
[----:B------:R-:W-:Y:S02]  /*0cf0*/  HADD2.F32 R6, -RZ, R19.H0_H0 ;  /* 0x20000013ff067230 */ /* 0x000fe40000004100 */
[----:B------:R-:W-:Y:S01]  /*0d00*/  FADD R37, R12, R12 ;  /* 0x0000000c0c257221 */ /* 0x000fe20000000000 */
[----:B------:R-:W-:Y:S02]  /*0d10*/  HADD2.F32 R18, -RZ, R18.H1_H1 ;  /* 0x30000012ff127230 */ /* 0x000fe40000004100 */
[----:B------:R-:W-:Y:S02]  /*0d20*/  HADD2.F32 R19, -RZ, R19.H1_H1 ;  /* 0x30000013ff137230 */ /* 0x000fe40000004100 */
[----:B------:R-:W-:Y:S01]  /*0d30*/  FADD R12, R10, R10 ;  /* 0x0000000a0a0c7221 */ /* 0x000fe20000000000 */
[----:B------:R-:W-:Y:S01]  /*0d40*/  FMUL R8, R28, R35 ;  /* 0x000000231c087220 */ /* 0x000fe20000400000 */
[----:B------:R-:W-:Y:S01]  /*0d50*/  FMUL R7, R7, R30 ;  /* 0x0000001e07077220 */ /* 0x000fe20000400000 */
[----:B------:R-:W-:Y:S01]  /*0d60*/  FMUL R9, R14, R9 ;  /* 0x000000090e097220 */ /* 0x000fe20000400000 */
[----:B------:R-:W-:Y:S01]  /*0d70*/  FMUL R10, R28, R17 ;  /* 0x000000111c0a7220 */ /* 0x000fe20000400000 */
[----:B------:R-:W-:Y:S01]  /*0d80*/  FADD R35, R4, R4 ;  /* 0x0000000404237221 */ /* 0x000fe20000000000 */
[----:B------:R-:W-:Y:S01]  /*0d90*/  FMUL R5, R32, R5 ;  /* 0x0000000520057220 */ /* 0x000fe20000400000 */
[----:B------:R-:W-:Y:S01]  /*0da0*/  FMUL R14, R28, R37 ;  /* 0x000000251c0e7220 */ /* 0x000fe20000400000 */
[----:B------:R-:W-:Y:S01]  /*0db0*/  FADD R17, R18, R18 ;  /* 0x0000001212117221 */ /* 0x000fe20000000000 */
[----:B------:R-:W-:Y:S01]  /*0dc0*/  FADD R19, R19, R19 ;  /* 0x0000001313137221 */ /* 0x000fe20000000000 */
[----:B------:R-:W-:Y:S01]  /*0dd0*/  FADD R37, R6, R6 ;  /* 0x0000000606257221 */ /* 0x000fe20000000000 */
[----:B------:R-:W-:Y:S01]  /*0de0*/  FFMA R7, R7, R26, R10 ;  /* 0x0000001a07077223 */ /* 0x000fe2000000000a */
[C---:B------:R-:W-:Y:S01]  /*0df0*/  FMUL R4, R28.reuse, R35 ;  /* 0x000000231c047220 */ /* 0x040fe20000400000 */
[C---:B------:R-:W-:Y:S01]  /*0e00*/  FMUL R12, R28.reuse, R12 ;  /* 0x0000000c1c0c7220 */ /* 0x040fe20000400000 */
[-C--:B------:R-:W-:Y:S01]  /*0e10*/  FFMA R5, R5, R26.reuse, R8 ;  /* 0x0000001a05057223 */ /* 0x080fe20000000008 */
[C---:B------:R-:W-:Y:S01]  /*0e20*/  FMUL R6, R28.reuse, R17 ;  /* 0x000000111c067220 */ /* 0x040fe20000400000 */
[C---:B------:R-:W-:Y:S01]  /*0e30*/  FMUL R10, R28.reuse, R19 ;  /* 0x000000131c0a7220 */ /* 0x040fe20000400000 */
[----:B------:R-:W-:Y:S01]  /*0e40*/  FMUL R8, R28, R37 ;  /* 0x000000251c087220 */ /* 0x000fe20000400000 */
[-C--:B------:R-:W-:Y:S01]  /*0e50*/  FFMA R11, R11, R26.reuse, R4 ;  /* 0x0000001a0b0b7223 */ /* 0x080fe20000000004 */
[-C--:B------:R-:W-:Y:S01]  /*0e60*/  FFMA R33, R33, R26.reuse, R14 ;  /* 0x0000001a21217223 */ /* 0x080fe2000000000e */
[-C--:B------:R-:W-:Y:S01]  /*0e70*/  FFMA R13, R13, R26.reuse, R12 ;  /* 0x0000001a0d0d7223 */ /* 0x080fe2000000000c */
[-C--:B------:R-:W-:Y:S01]  /*0e80*/  FFMA R31, R31, R26.reuse, R6 ;  /* 0x0000001a1f1f7223 */ /* 0x080fe20000000006 */
[----:B------:R-:W-:Y:S01]  /*0e90*/  FFMA R9, R9, R26, R10 ;  /* 0x0000001a09097223 */ /* 0x000fe2000000000a */
[----:B---3--:R-:W-:-:S02]  /*0ea0*/  HADD2.F32 R4, -RZ, R20.H1_H1 ;  /* 0x30000014ff047230 */ /* 0x008fc40000004100 */
[----:B------:R-:W-:Y:S01]  /*0eb0*/  FFMA R14, R15, R26, R8 ;  /* 0x0000001a0f0e7223 */ /* 0x000fe20000000008 */
[----:B------:R-:W-:Y:S02]  /*0ec0*/  HADD2.F32 R20, -RZ, R20.H0_H0 ;  /* 0x20000014ff147230 */ /* 0x000fe40000004100 */
[----:B------:R-:W-:Y:S02]  /*0ed0*/  HADD2.F32 R6, -RZ, R21.H1_H1 ;  /* 0x30000015ff067230 */ /* 0x000fe40000004100 */
[----:B------:R-:W-:Y:S02]  /*0ee0*/  HADD2.F32 R10, -RZ, R22.H1_H1 ;  /* 0x30000016ff0a7230 */ /* 0x000fe40000004100 */
[----:B------:R-:W-:Y:S02]  /*0ef0*/  HADD2.F32 R12, -RZ, R23.H1_H1 ;  /* 0x30000017ff0c7230 */ /* 0x000fe40000004100 */
[----:B------:R-:W-:Y:S02]  /*0f00*/  HADD2.F32 R8, -RZ, R21.H0_H0 ;  /* 0x20000015ff087230 */ /* 0x000fe40000004100 */
[----:B------:R-:W-:-:S02]  /*0f10*/  HADD2.F32 R22, -RZ, R22.H0_H0 ;  /* 0x20000016ff167230 */ /* 0x000fc40000004100 */
[----:B------:R-:W-:Y:S02]  /*0f20*/  HADD2.F32 R23, -RZ, R23.H0_H0 ;  /* 0x20000017ff177230 */ /* 0x000fe40000004100 */
[----:B------:R-:W-:Y:S01]  /*0f30*/  FADD R5, R20, R5 ;  /* 0x0000000514057221 */ /* 0x000fe20000000000 */
[----:B------:R-:W-:Y:S01]  /*0f40*/  FADD R4, R4, R7 ;  /* 0x0000000704047221 */ /* 0x000fe20000000000 */
[----:B------:R-:W-:Y:S01]  /*0f50*/  FADD R33, R6, R33 ;  /* 0x0000002106217221 */ /* 0x000fe20000000000 */
[----:B------:R-:W-:Y:S01]  /*0f60*/  FADD R8, R8, R13 ;  /* 0x0000000d08087221 */ /* 0x000fe20000000000 */
[----:B------:R-:W-:Y:S01]  /*0f70*/  FADD R6, R22, R11 ;  /* 0x0000000b16067221 */ /* 0x000fe20000000000 */
[----:B------:R-:W-:Y:S01]  /*0f80*/  FADD R31, R10, R31 ;  /* 0x0000001f0a1f7221 */ /* 0x000fe20000000000 */
[----:B------:R-:W-:Y:S01]  /*0f90*/  FADD R7, R23, R14 ;  /* 0x0000000e17077221 */ /* 0x000fe20000000000 */
[----:B------:R-:W-:Y:S01]  /*0fa0*/  FADD R12, R12, R9 ;  /* 0x000000090c0c7221 */ /* 0x000fe20000000000 */
[----:B------:R-:W-:-:S02]  /*0fb0*/  F2FP.F16.F32.PACK_AB R4, R4, R5 ;  /* 0x000000050404723e */ /* 0x000fc400000000ff */
[----:B------:R-:W-:Y:S02]  /*0fc0*/  F2FP.F16.F32.PACK_AB R5, R33, R8 ;  /* 0x000000082105723e */ /* 0x000fe400000000ff */
[----:B------:R-:W-:Y:S02]  /*0fd0*/  F2FP.F16.F32.PACK_AB R6, R31, R6 ;  /* 0x000000061f06723e */ /* 0x000fe400000000ff */
[----:B------:R-:W-:-:S05]  /*0fe0*/  F2FP.F16.F32.PACK_AB R7, R12, R7 ;  /* 0x000000070c07723e */ /* 0x000fca00000000ff */
[----:B------:R0:W-:Y:S01]  /*0ff0*/  @!P1 STG.E.128 desc[UR4][R24.64], R4 ;  /* 0x0000000418009986 */ /* 0x0001e2000c101d04 */
[----:B------:R-:W-:Y:S05]  /*1000*/  @!P0 BRA `(.L_x_1) ;  /* 0xfffffff800108947 */ /* 0x000fea000383ffff */
[----:B------:R-:W-:Y:S05]  /*1010*/  EXIT ;  /* 0x000000000000794d */ /* 0x000fea0003800000 */
.L_x_2:
[----:B------:R-:W-:-:S00]  /*1020*/  BRA `(.L_x_2) ;  /* 0xfffffffc00fc7947 */ /* 0x000fc0000383ffff */
[----:B------:R-:W-:-:S00]  /*1030*/  NOP ;  /* 0x0000000000007918 */ /* 0x000fc00000000000 */
        /* <DEDUP_REMOVED lines=12> */
.L_x_3:


//--------------------- .nv.constant0.triton_red_fused__to_copy_add_div_mul_pow_sum_4 --------------------------
	.section	.nv.constant0.triton_red_fused__to_copy_add_div_mul_pow_sum_4,"a",@progbits
	.sectionflags	@""
	.align	4
.nv.constant0.triton_red_fused__to_copy_add_div_mul_pow_sum_4:
	.zero		592
